//
// Generated by NVIDIA NVVM Compiler
//
// Compiler Build ID: CL-36424714
// Cuda compilation tools, release 13.0, V13.0.88
// Based on NVVM 20.0.0
//

.version 9.0
.target sm_100
.address_size 64

	// .globl	_Z20feat_distance_kerneliiiiPKfS0_Pf

.visible .entry _Z20feat_distance_kerneliiiiPKfS0_Pf(
	.param .u32 _Z20feat_distance_kerneliiiiPKfS0_Pf_param_0,
	.param .u32 _Z20feat_distance_kerneliiiiPKfS0_Pf_param_1,
	.param .u32 _Z20feat_distance_kerneliiiiPKfS0_Pf_param_2,
	.param .u32 _Z20feat_distance_kerneliiiiPKfS0_Pf_param_3,
	.param .u64 .ptr .align 1 _Z20feat_distance_kerneliiiiPKfS0_Pf_param_4,
	.param .u64 .ptr .align 1 _Z20feat_distance_kerneliiiiPKfS0_Pf_param_5,
	.param .u64 .ptr .align 1 _Z20feat_distance_kerneliiiiPKfS0_Pf_param_6
)
{
	.reg .pred 	%p<14>;
	.reg .b32 	%r<36>;
	.reg .b32 	%f<83>;
	.reg .b64 	%rd<44>;

	ld.param.u32 	%r18, [_Z20feat_distance_kerneliiiiPKfS0_Pf_param_0];
	ld.param.u32 	%r15, [_Z20feat_distance_kerneliiiiPKfS0_Pf_param_1];
	ld.param.u32 	%r16, [_Z20feat_distance_kerneliiiiPKfS0_Pf_param_2];
	ld.param.u32 	%r17, [_Z20feat_distance_kerneliiiiPKfS0_Pf_param_3];
	ld.param.u64 	%rd13, [_Z20feat_distance_kerneliiiiPKfS0_Pf_param_4];
	ld.param.u64 	%rd14, [_Z20feat_distance_kerneliiiiPKfS0_Pf_param_5];
	ld.param.u64 	%rd12, [_Z20feat_distance_kerneliiiiPKfS0_Pf_param_6];
	cvta.to.global.u64 	%rd1, %rd14;
	cvta.to.global.u64 	%rd2, %rd13;
	mov.u32 	%r1, %ctaid.z;
	setp.ge.s32 	%p1, %r1, %r18;
	@%p1 bra 	$L__BB0_15;
	mov.u32 	%r19, %ctaid.y;
	mov.u32 	%r20, %ntid.y;
	mov.u32 	%r21, %tid.y;
	mad.lo.s32 	%r2, %r19, %r20, %r21;
	mov.u32 	%r22, %ctaid.x;
	mov.u32 	%r23, %ntid.x;
	mov.u32 	%r24, %tid.x;
	mad.lo.s32 	%r3, %r22, %r23, %r24;
	setp.ge.s32 	%p2, %r2, %r15;
	setp.ge.s32 	%p3, %r3, %r16;
	or.pred  	%p4, %p2, %p3;
	@%p4 bra 	$L__BB0_15;
	mad.lo.s32 	%r25, %r15, %r1, %r2;
	mul.lo.s32 	%r26, %r25, %r17;
	cvt.s64.s32 	%rd3, %r26;
	mad.lo.s32 	%r27, %r16, %r1, %r3;
	mul.lo.s32 	%r28, %r27, %r17;
	cvt.s64.s32 	%rd4, %r28;
	mad.lo.s32 	%r29, %r25, %r16, %r3;
	cvta.to.global.u64 	%rd15, %rd12;
	mul.wide.s32 	%rd16, %r29, 4;
	add.s64 	%rd5, %rd15, %rd16;
	setp.lt.s32 	%p5, %r17, 1;
	mov.f32 	%f82, 0f00000000;
	@%p5 bra 	$L__BB0_14;
	and.b32  	%r4, %r17, 7;
	setp.lt.u32 	%p6, %r17, 8;
	mov.f32 	%f82, 0f00000000;
	mov.b32 	%r34, 0;
	@%p6 bra 	$L__BB0_6;
	and.b32  	%r34, %r17, 2147483640;
	neg.s32 	%r32, %r34;
	shl.b64 	%rd17, %rd3, 2;
	add.s64 	%rd18, %rd17, %rd2;
	add.s64 	%rd43, %rd18, 16;
	shl.b64 	%rd19, %rd4, 2;
	add.s64 	%rd20, %rd19, %rd1;
	add.s64 	%rd42, %rd20, 16;
	mov.f32 	%f82, 0f00000000;
$L__BB0_5:
	.pragma "nounroll";
	ld.global.nc.f32 	%f17, [%rd43+-16];
	ld.global.nc.f32 	%f18, [%rd42+-16];
	sub.f32 	%f19, %f17, %f18;
	fma.rn.f32 	%f20, %f19, %f19, %f82;
	ld.global.nc.f32 	%f21, [%rd43+-12];
	ld.global.nc.f32 	%f22, [%rd42+-12];
	sub.f32 	%f23, %f21, %f22;
	fma.rn.f32 	%f24, %f23, %f23, %f20;
	ld.global.nc.f32 	%f25, [%rd43+-8];
	ld.global.nc.f32 	%f26, [%rd42+-8];
	sub.f32 	%f27, %f25, %f26;
	fma.rn.f32 	%f28, %f27, %f27, %f24;
	ld.global.nc.f32 	%f29, [%rd43+-4];
	ld.global.nc.f32 	%f30, [%rd42+-4];
	sub.f32 	%f31, %f29, %f30;
	fma.rn.f32 	%f32, %f31, %f31, %f28;
	ld.global.nc.f32 	%f33, [%rd43];
	ld.global.nc.f32 	%f34, [%rd42];
	sub.f32 	%f35, %f33, %f34;
	fma.rn.f32 	%f36, %f35, %f35, %f32;
	ld.global.nc.f32 	%f37, [%rd43+4];
	ld.global.nc.f32 	%f38, [%rd42+4];
	sub.f32 	%f39, %f37, %f38;
	fma.rn.f32 	%f40, %f39, %f39, %f36;
	ld.global.nc.f32 	%f41, [%rd43+8];
	ld.global.nc.f32 	%f42, [%rd42+8];
	sub.f32 	%f43, %f41, %f42;
	fma.rn.f32 	%f44, %f43, %f43, %f40;
	ld.global.nc.f32 	%f45, [%rd43+12];
	ld.global.nc.f32 	%f46, [%rd42+12];
	sub.f32 	%f47, %f45, %f46;
	fma.rn.f32 	%f82, %f47, %f47, %f44;
	add.s32 	%r32, %r32, 8;
	add.s64 	%rd43, %rd43, 32;
	add.s64 	%rd42, %rd42, 32;
	setp.ne.s32 	%p7, %r32, 0;
	@%p7 bra 	$L__BB0_5;
$L__BB0_6:
	setp.eq.s32 	%p8, %r4, 0;
	@%p8 bra 	$L__BB0_14;
	and.b32  	%r10, %r17, 3;
	setp.lt.u32 	%p9, %r4, 4;
	@%p9 bra 	$L__BB0_9;
	cvt.u64.u32 	%rd21, %r34;
	add.s64 	%rd22, %rd21, %rd3;
	shl.b64 	%rd23, %rd22, 2;
	add.s64 	%rd24, %rd2, %rd23;
	ld.global.nc.f32 	%f49, [%rd24];
	add.s64 	%rd25, %rd21, %rd4;
	shl.b64 	%rd26, %rd25, 2;
	add.s64 	%rd27, %rd1, %rd26;
	ld.global.nc.f32 	%f50, [%rd27];
	sub.f32 	%f51, %f49, %f50;
	fma.rn.f32 	%f52, %f51, %f51, %f82;
	ld.global.nc.f32 	%f53, [%rd24+4];
	ld.global.nc.f32 	%f54, [%rd27+4];
	sub.f32 	%f55, %f53, %f54;
	fma.rn.f32 	%f56, %f55, %f55, %f52;
	ld.global.nc.f32 	%f57, [%rd24+8];
	ld.global.nc.f32 	%f58, [%rd27+8];
	sub.f32 	%f59, %f57, %f58;
	fma.rn.f32 	%f60, %f59, %f59, %f56;
	ld.global.nc.f32 	%f61, [%rd24+12];
	ld.global.nc.f32 	%f62, [%rd27+12];
	sub.f32 	%f63, %f61, %f62;
	fma.rn.f32 	%f82, %f63, %f63, %f60;
	add.s32 	%r34, %r34, 4;
$L__BB0_9:
	setp.eq.s32 	%p10, %r10, 0;
	@%p10 bra 	$L__BB0_14;
	setp.eq.s32 	%p11, %r10, 1;
	@%p11 bra 	$L__BB0_12;
	cvt.u64.u32 	%rd28, %r34;
	add.s64 	%rd29, %rd28, %rd3;
	shl.b64 	%rd30, %rd29, 2;
	add.s64 	%rd31, %rd2, %rd30;
	ld.global.nc.f32 	%f65, [%rd31];
	add.s64 	%rd32, %rd28, %rd4;
	shl.b64 	%rd33, %rd32, 2;
	add.s64 	%rd34, %rd1, %rd33;
	ld.global.nc.f32 	%f66, [%rd34];
	sub.f32 	%f67, %f65, %f66;
	fma.rn.f32 	%f68, %f67, %f67, %f82;
	ld.global.nc.f32 	%f69, [%rd31+4];
	ld.global.nc.f32 	%f70, [%rd34+4];
	sub.f32 	%f71, %f69, %f70;
	fma.rn.f32 	%f82, %f71, %f71, %f68;
	add.s32 	%r34, %r34, 2;
$L__BB0_12:
	and.b32  	%r31, %r17, 1;
	setp.eq.b32 	%p12, %r31, 1;
	not.pred 	%p13, %p12;
	@%p13 bra 	$L__BB0_14;
	cvt.u64.u32 	%rd35, %r34;
	add.s64 	%rd36, %rd35, %rd3;
	shl.b64 	%rd37, %rd36, 2;
	add.s64 	%rd38, %rd2, %rd37;
	ld.global.nc.f32 	%f72, [%rd38];
	add.s64 	%rd39, %rd35, %rd4;
	shl.b64 	%rd40, %rd39, 2;
	add.s64 	%rd41, %rd1, %rd40;
	ld.global.nc.f32 	%f73, [%rd41];
	sub.f32 	%f74, %f72, %f73;
	fma.rn.f32 	%f82, %f74, %f74, %f82;
$L__BB0_14:
	st.global.f32 	[%rd5], %f82;
$L__BB0_15:
	ret;

}


// ===== COMPILED SASS (sm_100) =====

	.target	sm_100

	.elftype	@"ET_EXEC"


//--------------------- .note.nv.tkinfo           --------------------------
	.section	.note.nv.tkinfo,"",@"SHT_NOTE"
	.sectionflags	@"SHF_NOTE_NV_TKINFO"
	.tkinfo
        /*0018*/ 	.word	0x00000002
        /*0030*/ 	.string	""
        /*0030*/ 	.string	"ptxas"
        /*0030*/ 	.string	"Cuda compilation tools, release 13.0, V13.0.88"
        /*0030*/ 	.string	"Build cuda_13.0.r13.0/compiler.36424714_0"
        /*0030*/ 	.string	"-arch sm_100 -m 64 "



//--------------------- .note.nv.cuinfo           --------------------------
	.section	.note.nv.cuinfo,"",@"SHT_NOTE"
	.sectionflags	@"SHF_NOTE_NV_CUINFO"
        /*0018*/ 	.short	0x0002
        /*001a*/ 	.short	0x0064
        /*001c*/ 	.short	0x0082
	.zero		2


//--------------------- .nv.info                  --------------------------
	.section	.nv.info,"",@"SHT_CUDA_INFO"
	.align	4


	//----- nvinfo : EIATTR_REGCOUNT
	.align		4
        /*0000*/ 	.byte	0x04, 0x2f
        /*0002*/ 	.short	(.L_1 - .L_0)
	.align		4
.L_0:
        /*0004*/ 	.word	index@(_Z20feat_distance_kerneliiiiPKfS0_Pf)
        /*0008*/ 	.word	0x0000001d


	//----- nvinfo : EIATTR_FRAME_SIZE
	.align		4
.L_1:
        /*000c*/ 	.byte	0x04, 0x11
        /*000e*/ 	.short	(.L_3 - .L_2)
	.align		4
.L_2:
        /*0010*/ 	.word	index@(_Z20feat_distance_kerneliiiiPKfS0_Pf)
        /*0014*/ 	.word	0x00000000


	//----- nvinfo : EIATTR_MIN_STACK_SIZE
	.align		4
.L_3:
        /*0018*/ 	.byte	0x04, 0x12
        /*001a*/ 	.short	(.L_5 - .L_4)
	.align		4
.L_4:
        /*001c*/ 	.word	index@(_Z20feat_distance_kerneliiiiPKfS0_Pf)
        /*0020*/ 	.word	0x00000000
.L_5:


//--------------------- .nv.compat                --------------------------
	.section	.nv.compat,"",@"SHT_CUDA_COMPAT_INFO"
	.align	4
        /*0000*/ 	.byte	0x02, 0x09, 0x00, 0x00, 0x02, 0x02, 0x01, 0x00, 0x02, 0x05, 0x05, 0x00, 0x03, 0x07, 0x01, 0x01
        /*0010*/ 	.byte	0x02, 0x03, 0x00, 0x00, 0x02, 0x06, 0x01, 0x00, 0x04, 0x0b, 0x08, 0x00, 0x09, 0x00, 0x00, 0x00
        /*0020*/ 	.byte	0x00, 0x00, 0x00, 0x00


//--------------------- .nv.info._Z20feat_distance_kerneliiiiPKfS0_Pf --------------------------
	.section	.nv.info._Z20feat_distance_kerneliiiiPKfS0_Pf,"",@"SHT_CUDA_INFO"
	.sectionflags	@""
	.align	4


	//----- nvinfo : EIATTR_CUDA_API_VERSION
	.align		4
        /*0000*/ 	.byte	0x04, 0x37
        /*0002*/ 	.short	(.L_7 - .L_6)
.L_6:
        /*0004*/ 	.word	0x00000082


	//----- nvinfo : EIATTR_KPARAM_INFO
	.align		4
.L_7:
        /*0008*/ 	.byte	0x04, 0x17
        /*000a*/ 	.short	(.L_9 - .L_8)
.L_8:
        /*000c*/ 	.word	0x00000000
        /*0010*/ 	.short	0x0006
        /*0012*/ 	.short	0x0020
        /*0014*/ 	.byte	0x00, 0xf5, 0x21, 0x00


	//----- nvinfo : EIATTR_KPARAM_INFO
	.align		4
.L_9:
        /*0018*/ 	.byte	0x04, 0x17
        /*001a*/ 	.short	(.L_11 - .L_10)
.L_10:
        /*001c*/ 	.word	0x00000000
        /*0020*/ 	.short	0x0005
        /*0022*/ 	.short	0x0018
        /*0024*/ 	.byte	0x00, 0xf5, 0x21, 0x00


	//----- nvinfo : EIATTR_KPARAM_INFO
	.align		4
.L_11:
        /*0028*/ 	.byte	0x04, 0x17
        /*002a*/ 	.short	(.L_13 - .L_12)
.L_12:
        /*002c*/ 	.word	0x00000000
        /*0030*/ 	.short	0x0004
        /*0032*/ 	.short	0x0010
        /*0034*/ 	.byte	0x00, 0xf5, 0x21, 0x00


	//----- nvinfo : EIATTR_KPARAM_INFO
	.align		4
.L_13:
        /*0038*/ 	.byte	0x04, 0x17
        /*003a*/ 	.short	(.L_15 - .L_14)
.L_14:
        /*003c*/ 	.word	0x00000000
        /*0040*/ 	.short	0x0003
        /*0042*/ 	.short	0x000c
        /*0044*/ 	.byte	0x00, 0xf0, 0x11, 0x00


	//----- nvinfo : EIATTR_KPARAM_INFO
	.align		4
.L_15:
        /*0048*/ 	.byte	0x04, 0x17
        /*004a*/ 	.short	(.L_17 - .L_16)
.L_16:
        /*004c*/ 	.word	0x00000000
        /*0050*/ 	.short	0x0002
        /*0052*/ 	.short	0x0008
        /*0054*/ 	.byte	0x00, 0xf0, 0x11, 0x00


	//----- nvinfo : EIATTR_KPARAM_INFO
	.align		4
.L_17:
        /*0058*/ 	.byte	0x04, 0x17
        /*005a*/ 	.short	(.L_19 - .L_18)
.L_18:
        /*005c*/ 	.word	0x00000000
        /*0060*/ 	.short	0x0001
        /*0062*/ 	.short	0x0004
        /*0064*/ 	.byte	0x00, 0xf0, 0x11, 0x00


	//----- nvinfo : EIATTR_KPARAM_INFO
	.align		4
.L_19:
        /*0068*/ 	.byte	0x04, 0x17
        /*006a*/ 	.short	(.L_21 - .L_20)
.L_20:
        /*006c*/ 	.word	0x00000000
        /*0070*/ 	.short	0x0000
        /*0072*/ 	.short	0x0000
        /*0074*/ 	.byte	0x00, 0xf0, 0x11, 0x00


	//----- nvinfo : EIATTR_SPARSE_MMA_MASK
	.align		4
.L_21:
        /*0078*/ 	.byte	0x03, 0x50
        /*007a*/ 	.short	0x0000


	//----- nvinfo : EIATTR_MAXREG_COUNT
	.align		4
        /*007c*/ 	.byte	0x03, 0x1b
        /*007e*/ 	.short	0x00ff


	//----- nvinfo : EIATTR_MERCURY_ISA_VERSION
	.align		4
        /*0080*/ 	.byte	0x03, 0x5f
        /*0082*/ 	.short	0x0101


	//----- nvinfo : EIATTR_VRC_CTA_INIT_COUNT
	.align		4
        /*0084*/ 	.byte	0x02, 0x4a
	.zero		1
	.zero		1


	//----- nvinfo : EIATTR_EXIT_INSTR_OFFSETS
	.align		4
        /*0088*/ 	.byte	0x04, 0x1c
        /*008a*/ 	.short	(.L_23 - .L_22)


	//   ....[0]....
.L_22:
        /*008c*/ 	.word	0x00000040


	//   ....[1]....
        /*0090*/ 	.word	0x00000110


	//   ....[2]....
        /*0094*/ 	.word	0x000009e0


	//----- nvinfo : EIATTR_CBANK_PARAM_SIZE
	.align		4
.L_23:
        /*0098*/ 	.byte	0x03, 0x19
        /*009a*/ 	.short	0x0028


	//----- nvinfo : EIATTR_PARAM_CBANK
	.align		4
        /*009c*/ 	.byte	0x04, 0x0a
        /*009e*/ 	.short	(.L_25 - .L_24)
	.align		4
.L_24:
        /*00a0*/ 	.word	index@(.nv.constant0._Z20feat_distance_kerneliiiiPKfS0_Pf)
        /*00a4*/ 	.short	0x0380
        /*00a6*/ 	.short	0x0028


	//----- nvinfo : EIATTR_SW_WAR
	.align		4
.L_25:
        /*00a8*/ 	.byte	0x04, 0x36
        /*00aa*/ 	.short	(.L_27 - .L_26)
.L_26:
        /*00ac*/ 	.word	0x00000008
.L_27:


//--------------------- .nv.callgraph             --------------------------
	.section	.nv.callgraph,"",@"SHT_CUDA_CALLGRAPH"
	.align	4
	.sectionentsize	8
	.align		4
        /*0000*/ 	.word	0x00000000
	.align		4
        /*0004*/ 	.word	0xffffffff
	.align		4
        /*0008*/ 	.word	0x00000000
	.align		4
        /*000c*/ 	.word	0xfffffffe
	.align		4
        /*0010*/ 	.word	0x00000000
	.align		4
        /*0014*/ 	.word	0xfffffffd
	.align		4
        /*0018*/ 	.word	0x00000000
	.align		4
        /*001c*/ 	.word	0xfffffffc


//--------------------- .text._Z20feat_distance_kerneliiiiPKfS0_Pf --------------------------
	.section	.text._Z20feat_distance_kerneliiiiPKfS0_Pf,"ax",@progbits
	.align	128
        .global         _Z20feat_distance_kerneliiiiPKfS0_Pf
        .type           _Z20feat_distance_kerneliiiiPKfS0_Pf,@function
        .size           _Z20feat_distance_kerneliiiiPKfS0_Pf,(.L_x_5 - _Z20feat_distance_kerneliiiiPKfS0_Pf)
        .other          _Z20feat_distance_kerneliiiiPKfS0_Pf,@"STO_CUDA_ENTRY STV_DEFAULT"
_Z20feat_distance_kerneliiiiPKfS0_Pf:
.text._Z20feat_distance_kerneliiiiPKfS0_Pf:
[----:B------:R-:W-:Y:S08]  /*0000*/  LDC R1, c[0x0][0x37c] ;  /* 0x0000df00ff017b82 */ /* 0x000ff00000000800 */
[----:B------:R-:W0:Y:S08]  /*0010*/  S2UR UR4, SR_CTAID.Z ;  /* 0x00000000000479c3 */ /* 0x000e300000002700 */
[----:B------:R-:W0:Y:S02]  /*0020*/  LDC R0, c[0x0][0x380] ;  /* 0x0000e000ff007b82 */ /* 0x000e240000000800 */
[----:B0-----:R-:W-:-:S13]  /*0030*/  ISETP.LE.AND P0, PT, R0, UR4, PT ;  /* 0x0000000400007c0c */ /* 0x001fda000bf03270 */
[----:B------:R-:W-:Y:S05]  /*0040*/  @P0 EXIT ;  /* 0x000000000000094d */ /* 0x000fea0003800000 */
[----:B------:R-:W0:Y:S01]  /*0050*/  S2R R5, SR_TID.X ;  /* 0x0000000000057919 */ /* 0x000e220000002100 */
[----:B------:R-:W1:Y:S01]  /*0060*/  LDC R0, c[0x0][0x364] ;  /* 0x0000d900ff007b82 */ /* 0x000e620000000800 */
[----:B------:R-:W1:Y:S07]  /*0070*/  S2R R3, SR_TID.Y ;  /* 0x0000000000037919 */ /* 0x000e6e0000002200 */
[----:B------:R-:W0:Y:S08]  /*0080*/  S2UR UR6, SR_CTAID.X ;  /* 0x00000000000679c3 */ /* 0x000e300000002500 */
[----:B------:R-:W0:Y:S08]  /*0090*/  LDC R4, c[0x0][0x360] ;  /* 0x0000d800ff047b82 */ /* 0x000e300000000800 */
[----:B------:R-:W1:Y:S08]  /*00a0*/  S2UR UR5, SR_CTAID.Y ;  /* 0x00000000000579c3 */ /* 0x000e700000002600 */
[----:B------:R-:W2:Y:S08]  /*00b0*/  LDC R7, c[0x0][0x388] ;  /* 0x0000e200ff077b82 */ /* 0x000eb00000000800 */
[----:B------:R-:W3:Y:S01]  /*00c0*/  LDC R9, c[0x0][0x384] ;  /* 0x0000e100ff097b82 */ /* 0x000ee20000000800 */
[----:B0-----:R-:W-:-:S02]  /*00d0*/  IMAD R4, R4, UR6, R5 ;  /* 0x0000000604047c24 */ /* 0x001fc4000f8e0205 */
[----:B-1----:R-:W-:-:S03]  /*00e0*/  IMAD R0, R0, UR5, R3 ;  /* 0x0000000500007c24 */ /* 0x002fc6000f8e0203 */
[----:B--2---:R-:W-:-:S04]  /*00f0*/  ISETP.GE.AND P0, PT, R4, R7, PT ;  /* 0x000000070400720c */ /* 0x004fc80003f06270 */
[----:B---3--:R-:W-:-:S13]  /*0100*/  ISETP.GE.OR P0, PT, R0, R9, P0 ;  /* 0x000000090000720c */ /* 0x008fda0000706670 */
[----:B------:R-:W-:Y:S05]  /*0110*/  @P0 EXIT ;  /* 0x000000000000094d */ /* 0x000fea0003800000 */
[----:B------:R-:W0:Y:S01]  /*0120*/  LDC R10, c[0x0][0x38c] ;  /* 0x0000e300ff0a7b82 */ /* 0x000e220000000800 */
[----:B------:R-:W-:Y:S01]  /*0130*/  IMAD R5, R9, UR4, R0 ;  /* 0x0000000409057c24 */ /* 0x000fe2000f8e0200 */
[----:B------:R-:W1:Y:S01]  /*0140*/  LDCU.64 UR6, c[0x0][0x358] ;  /* 0x00006b00ff0677ac */ /* 0x000e620008000a00 */
[----:B------:R-:W-:Y:S02]  /*0150*/  IMAD.MOV.U32 R15, RZ, RZ, RZ ;  /* 0x000000ffff0f7224 */ /* 0x000fe400078e00ff */
[--C-:B------:R-:W-:Y:S02]  /*0160*/  IMAD R9, R5, R7, R4.reuse ;  /* 0x0000000705097224 */ /* 0x100fe400078e0204 */
[----:B------:R-:W-:Y:S01]  /*0170*/  IMAD R7, R7, UR4, R4 ;  /* 0x0000000407077c24 */ /* 0x000fe2000f8e0204 */
[----:B------:R-:W2:Y:S01]  /*0180*/  LDC.64 R2, c[0x0][0x3a0] ;  /* 0x0000e800ff027b82 */ /* 0x000ea20000000a00 */
[----:B0-----:R-:W-:Y:S01]  /*0190*/  ISETP.GE.AND P0, PT, R10, 0x1, PT ;  /* 0x000000010a00780c */ /* 0x001fe20003f06270 */
[----:B--2---:R-:W-:-:S12]  /*01a0*/  IMAD.WIDE R2, R9, 0x4, R2 ;  /* 0x0000000409027825 */ /* 0x004fd800078e0202 */
[----:B-1----:R-:W-:Y:S05]  /*01b0*/  @!P0 BRA `(.L_x_0) ;  /* 0x0000000800048947 */ /* 0x002fea0003800000 */
[C---:B------:R-:W-:Y:S01]  /*01c0*/  ISETP.GE.U32.AND P1, PT, R10.reuse, 0x8, PT ;  /* 0x000000080a00780c */ /* 0x040fe20003f26070 */
[-C--:B------:R-:W-:Y:S01]  /*01d0*/  IMAD R0, R5, R10.reuse, RZ ;  /* 0x0000000a05007224 */ /* 0x080fe200078e02ff */
[----:B------:R-:W-:Y:S01]  /*01e0*/  LOP3.LUT R24, R10, 0x7, RZ, 0xc0, !PT ;  /* 0x000000070a187812 */ /* 0x000fe200078ec0ff */
[----:B------:R-:W-:Y:S02]  /*01f0*/  IMAD R8, R7, R10, RZ ;  /* 0x0000000a07087224 */ /* 0x000fe400078e02ff */
[----:B------:R-:W-:Y:S02]  /*0200*/  HFMA2 R9, -RZ, RZ, 0, 0 ;  /* 0x00000000ff097431 */ /* 0x000fe400000001ff */
[----:B------:R-:W-:Y:S01]  /*0210*/  IMAD.MOV.U32 R15, RZ, RZ, RZ ;  /* 0x000000ffff0f7224 */ /* 0x000fe200078e00ff */
[----:B------:R-:W-:Y:S02]  /*0220*/  ISETP.NE.AND P0, PT, R24, RZ, PT ;  /* 0x000000ff1800720c */ /* 0x000fe40003f05270 */
[----:B------:R-:W-:-:S02]  /*0230*/  SHF.R.S32.HI R11, RZ, 0x1f, R0 ;  /* 0x0000001fff0b7819 */ /* 0x000fc40000011400 */
[----:B------:R-:W-:Y:S01]  /*0240*/  SHF.R.S32.HI R13, RZ, 0x1f, R8 ;  /* 0x0000001fff0d7819 */ /* 0x000fe20000011408 */
[----:B------:R-:W-:Y:S08]  /*0250*/  @!P1 BRA `(.L_x_1) ;  /* 0x0000000000cc9947 */ /* 0x000ff00003800000 */
[----:B------:R-:W0:Y:S01]  /*0260*/  LDCU.128 UR8, c[0x0][0x390] ;  /* 0x00007200ff0877ac */ /* 0x000e220008000c00 */
[----:B------:R-:W-:Y:S01]  /*0270*/  LOP3.LUT R9, R10, 0x7ffffff8, RZ, 0xc0, !PT ;  /* 0x7ffffff80a097812 */ /* 0x000fe200078ec0ff */
[----:B------:R-:W-:-:S04]  /*0280*/  IMAD.MOV.U32 R15, RZ, RZ, RZ ;  /* 0x000000ffff0f7224 */ /* 0x000fc800078e00ff */
[----:B------:R-:W-:Y:S01]  /*0290*/  IMAD.MOV R14, RZ, RZ, -R9 ;  /* 0x000000ffff0e7224 */ /* 0x000fe200078e0a09 */
[----:B0-----:R-:W-:Y:S02]  /*02a0*/  LEA R4, P3, R8, UR10, 0x2 ;  /* 0x0000000a08047c11 */ /* 0x001fe4000f8610ff */
[----:B------:R-:W-:Y:S02]  /*02b0*/  LEA R6, P1, R0, UR8, 0x2 ;  /* 0x0000000800067c11 */ /* 0x000fe4000f8210ff */
[----:B------:R-:W-:Y:S02]  /*02c0*/  IADD3 R4, P4, PT, R4, 0x10, RZ ;  /* 0x0000001004047810 */ /* 0x000fe40007f9e0ff */
[----:B------:R-:W-:Y:S02]  /*02d0*/  LEA.HI.X R5, R8, UR11, R13, 0x2, P3 ;  /* 0x0000000b08057c11 */ /* 0x000fe400098f140d */
[----:B------:R-:W-:Y:S02]  /*02e0*/  IADD3 R6, P2, PT, R6, 0x10, RZ ;  /* 0x0000001006067810 */ /* 0x000fe40007f5e0ff */
[----:B------:R-:W-:Y:S01]  /*02f0*/  LEA.HI.X R7, R0, UR9, R11, 0x2, P1 ;  /* 0x0000000900077c11 */ /* 0x000fe200088f140b */
[----:B------:R-:W-:-:S03]  /*0300*/  IMAD.X R5, RZ, RZ, R5, P4 ;  /* 0x000000ffff057224 */ /* 0x000fc600020e0605 */
[----:B------:R-:W-:-:S07]  /*0310*/  IADD3.X R7, PT, PT, RZ, R7, RZ, P2, !PT ;  /* 0x00000007ff077210 */ /* 0x000fce00017fe4ff */
.L_x_2:
[----:B------:R-:W2:Y:S04]  /*0320*/  LDG.E.CONSTANT R18, desc[UR6][R6.64+-0x10] ;  /* 0xfffff00606127981 */ /* 0x000ea8000c1e9900 */
[----:B------:R-:W2:Y:S04]  /*0330*/  LDG.E.CONSTANT R21, desc[UR6][R4.64+-0x10] ;  /* 0xfffff00604157981 */ /* 0x000ea8000c1e9900 */
[----:B------:R-:W3:Y:S04]  /*0340*/  LDG.E.CONSTANT R23, desc[UR6][R6.64+-0xc] ;  /* 0xfffff40606177981 */ /* 0x000ee8000c1e9900 */
[----:B------:R-:W3:Y:S04]  /*0350*/  LDG.E.CONSTANT R26, desc[UR6][R4.64+-0xc] ;  /* 0xfffff406041a7981 */ /* 0x000ee8000c1e9900 */
[----:B------:R-:W4:Y:S04]  /*0360*/  LDG.E.CONSTANT R16, desc[UR6][R6.64+-0x8] ;  /* 0xfffff80606107981 */ /* 0x000f28000c1e9900 */
[----:B------:R-:W4:Y:S04]  /*0370*/  LDG.E.CONSTANT R19, desc[UR6][R4.64+-0x8] ;  /* 0xfffff80604137981 */ /* 0x000f28000c1e9900 */
[----:B------:R-:W5:Y:S04]  /*0380*/  LDG.E.CONSTANT R17, desc[UR6][R6.64+-0x4] ;  /* 0xfffffc0606117981 */ /* 0x000f68000c1e9900 */
[----:B------:R-:W5:Y:S01]  /*0390*/  LDG.E.CONSTANT R12, desc[UR6][R4.64+-0x4] ;  /* 0xfffffc06040c7981 */ /* 0x000f62000c1e9900 */
[----:B--2---:R-:W-:-:S03]  /*03a0*/  FADD R20, R18, -R21 ;  /* 0x8000001512147221 */ /* 0x004fc60000000000 */
[----:B------:R-:W2:Y:S01]  /*03b0*/  LDG.E.CONSTANT R18, desc[UR6][R6.64] ;  /* 0x0000000606127981 */ /* 0x000ea2000c1e9900 */
[----:B------:R-:W-:-:S03]  /*03c0*/  FFMA R22, R20, R20, R15 ;  /* 0x0000001414167223 */ /* 0x000fc6000000000f */
[----:B------:R-:W2:Y:S01]  /*03d0*/  LDG.E.CONSTANT R21, desc[UR6][R4.64] ;  /* 0x0000000604157981 */ /* 0x000ea2000c1e9900 */
[----:B---3--:R-:W-:-:S03]  /*03e0*/  FADD R23, R23, -R26 ;  /* 0x8000001a17177221 */ /* 0x008fc60000000000 */
[----:B------:R-:W3:Y:S04]  /*03f0*/  LDG.E.CONSTANT R20, desc[UR6][R6.64+0x4] ;  /* 0x0000040606147981 */ /* 0x000ee8000c1e9900 */
[----:B------:R-:W3:Y:S01]  /*0400*/  LDG.E.CONSTANT R15, desc[UR6][R4.64+0x4] ;  /* 0x00000406040f7981 */ /* 0x000ee2000c1e9900 */
[----:B------:R-:W-:-:S03]  /*0410*/  FFMA R25, R23, R23, R22 ;  /* 0x0000001717197223 */ /* 0x000fc60000000016 */
[----:B------:R-:W3:Y:S01]  /*0420*/  LDG.E.CONSTANT R23, desc[UR6][R6.64+0x8] ;  /* 0x0000080606177981 */ /* 0x000ee2000c1e9900 */
[----:B----4-:R-:W-:-:S03]  /*0430*/  FADD R26, R16, -R19 ;  /* 0x80000013101a7221 */ /* 0x010fc60000000000 */
[----:B------:R-:W4:Y:S04]  /*0440*/  LDG.E.CONSTANT R22, desc[UR6][R4.64+0x8] ;  /* 0x0000080604167981 */ /* 0x000f28000c1e9900 */
[----:B------:R0:W4:Y:S04]  /*0450*/  LDG.E.CONSTANT R19, desc[UR6][R6.64+0xc] ;  /* 0x00000c0606137981 */ /* 0x000128000c1e9900 */
[----:B------:R1:W4:Y:S01]  /*0460*/  LDG.E.CONSTANT R16, desc[UR6][R4.64+0xc] ;  /* 0x00000c0604107981 */ /* 0x000322000c1e9900 */
[----:B------:R-:W-:Y:S01]  /*0470*/  FFMA R25, R26, R26, R25 ;  /* 0x0000001a1a197223 */ /* 0x000fe20000000019 */
[----:B-----5:R-:W-:Y:S01]  /*0480*/  FADD R12, R17, -R12 ;  /* 0x8000000c110c7221 */ /* 0x020fe20000000000 */
[----:B------:R-:W-:-:S03]  /*0490*/  IADD3 R14, PT, PT, R14, 0x8, RZ ;  /* 0x000000080e0e7810 */ /* 0x000fc60007ffe0ff */
[----:B------:R-:W-:Y:S01]  /*04a0*/  FFMA R25, R12, R12, R25 ;  /* 0x0000000c0c197223 */ /* 0x000fe20000000019 */
[----:B------:R-:W-:Y:S02]  /*04b0*/  ISETP.NE.AND P1, PT, R14, RZ, PT ;  /* 0x000000ff0e00720c */ /* 0x000fe40003f25270 */
[----:B0-----:R-:W-:Y:S02]  /*04c0*/  IADD3 R6, P2, PT, R6, 0x20, RZ ;  /* 0x0000002006067810 */ /* 0x001fe40007f5e0ff */
[----:B-1----:R-:W-:-:S03]  /*04d0*/  IADD3 R4, P3, PT, R4, 0x20, RZ ;  /* 0x0000002004047810 */ /* 0x002fc60007f7e0ff */
[----:B------:R-:W-:Y:S01]  /*04e0*/  IMAD.X R7, RZ, RZ, R7, P2 ;  /* 0x000000ffff077224 */ /* 0x000fe200010e0607 */
[----:B------:R-:W-:Y:S01]  /*04f0*/  IADD3.X R5, PT, PT, RZ, R5, RZ, P3, !PT ;  /* 0x00000005ff057210 */ /* 0x000fe20001ffe4ff */
[----:B--2---:R-:W-:-:S04]  /*0500*/  FADD R18, R18, -R21 ;  /* 0x8000001512127221 */ /* 0x004fc80000000000 */
[----:B------:R-:W-:Y:S01]  /*0510*/  FFMA R25, R18, R18, R25 ;  /* 0x0000001212197223 */ /* 0x000fe20000000019 */
[----:B---3--:R-:W-:-:S04]  /*0520*/  FADD R20, R20, -R15 ;  /* 0x8000000f14147221 */ /* 0x008fc80000000000 */
[----:B------:R-:W-:Y:S01]  /*0530*/  FFMA R25, R20, R20, R25 ;  /* 0x0000001414197223 */ /* 0x000fe20000000019 */
[----:B----4-:R-:W-:-:S04]  /*0540*/  FADD R22, R23, -R22 ;  /* 0x8000001617167221 */ /* 0x010fc80000000000 */
[----:B------:R-:W-:Y:S01]  /*0550*/  FFMA R25, R22, R22, R25 ;  /* 0x0000001616197223 */ /* 0x000fe20000000019 */
[----:B------:R-:W-:-:S04]  /*0560*/  FADD R16, R19, -R16 ;  /* 0x8000001013107221 */ /* 0x000fc80000000000 */
[----:B------:R-:W-:Y:S01]  /*0570*/  FFMA R15, R16, R16, R25 ;  /* 0x00000010100f7223 */ /* 0x000fe20000000019 */
[----:B------:R-:W-:Y:S06]  /*0580*/  @P1 BRA `(.L_x_2) ;  /* 0xfffffffc00641947 */ /* 0x000fec000383ffff */
.L_x_1:
[----:B------:R-:W-:Y:S05]  /*0590*/  @!P0 BRA `(.L_x_0) ;  /* 0x00000004000c8947 */ /* 0x000fea0003800000 */
[----:B------:R-:W-:Y:S02]  /*05a0*/  ISETP.GE.U32.AND P1, PT, R24, 0x4, PT ;  /* 0x000000041800780c */ /* 0x000fe40003f26070 */
[----:B------:R-:W-:-:S04]  /*05b0*/  LOP3.LUT R18, R10, 0x3, RZ, 0xc0, !PT ;  /* 0x000000030a127812 */ /* 0x000fc800078ec0ff */
[----:B------:R-:W-:-:S07]  /*05c0*/  ISETP.NE.AND P0, PT, R18, RZ, PT ;  /* 0x000000ff1200720c */ /* 0x000fce0003f05270 */
[----:B------:R-:W-:Y:S06]  /*05d0*/  @!P1 BRA `(.L_x_3) ;  /* 0x0000000000689947 */ /* 0x000fec0003800000 */
[----:B------:R-:W0:Y:S01]  /*05e0*/  LDCU.128 UR8, c[0x0][0x390] ;  /* 0x00007200ff0877ac */ /* 0x000e220008000c00 */
[-C--:B------:R-:W-:Y:S02]  /*05f0*/  IADD3 R5, P1, PT, R0, R9.reuse, RZ ;  /* 0x0000000900057210 */ /* 0x080fe40007f3e0ff */
[----:B------:R-:W-:-:S03]  /*0600*/  IADD3 R7, P3, PT, R8, R9, RZ ;  /* 0x0000000908077210 */ /* 0x000fc60007f7e0ff */
[----:B------:R-:W-:Y:S01]  /*0610*/  IMAD.X R14, RZ, RZ, R11, P1 ;  /* 0x000000ffff0e7224 */ /* 0x000fe200008e060b */
[----:B------:R-:W-:Y:S02]  /*0620*/  IADD3.X R12, PT, PT, RZ, R13, RZ, P3, !PT ;  /* 0x0000000dff0c7210 */ /* 0x000fe40001ffe4ff */
[----:B0-----:R-:W-:Y:S02]  /*0630*/  LEA R4, P2, R5, UR8, 0x2 ;  /* 0x0000000805047c11 */ /* 0x001fe4000f8410ff */
[----:B------:R-:W-:Y:S02]  /*0640*/  LEA R6, P4, R7, UR10, 0x2 ;  /* 0x0000000a07067c11 */ /* 0x000fe4000f8810ff */
[----:B------:R-:W-:Y:S02]  /*0650*/  LEA.HI.X R5, R5, UR9, R14, 0x2, P2 ;  /* 0x0000000905057c11 */ /* 0x000fe400090f140e */
[----:B------:R-:W-:-:S03]  /*0660*/  LEA.HI.X R7, R7, UR11, R12, 0x2, P4 ;  /* 0x0000000b07077c11 */ /* 0x000fc6000a0f140c */
        /* <DEDUP_REMOVED lines=8> */
[----:B------:R-:W-:-:S02]  /*06f0*/  VIADD R9, R9, 0x4 ;  /* 0x0000000409097836 */ /* 0x000fc40000000000 */
[----:B--2---:R-:W-:-:S04]  /*0700*/  FADD R12, R12, -R17 ;  /* 0x800000110c0c7221 */ /* 0x004fc80000000000 */
[----:B------:R-:W-:Y:S01]  /*0710*/  FFMA R12, R12, R12, R15 ;  /* 0x0000000c0c0c7223 */ /* 0x000fe2000000000f */
[----:B---3--:R-:W-:-:S04]  /*0720*/  FADD R19, R14, -R19 ;  /* 0x800000130e137221 */ /* 0x008fc80000000000 */
[----:B------:R-:W-:Y:S01]  /*0730*/  FFMA R12, R19, R19, R12 ;  /* 0x00000013130c7223 */ /* 0x000fe2000000000c */
[----:B----4-:R-:W-:-:S04]  /*0740*/  FADD R21, R16, -R21 ;  /* 0x8000001510157221 */ /* 0x010fc80000000000 */
[----:B------:R-:W-:Y:S01]  /*0750*/  FFMA R12, R21, R21, R12 ;  /* 0x00000015150c7223 */ /* 0x000fe2000000000c */
[----:B-----5:R-:W-:-:S04]  /*0760*/  FADD R23, R20, -R23 ;  /* 0x8000001714177221 */ /* 0x020fc80000000000 */
[----:B------:R-:W-:-:S07]  /*0770*/  FFMA R15, R23, R23, R12 ;  /* 0x00000017170f7223 */ /* 0x000fce000000000c */
.L_x_3:
[----:B------:R-:W-:Y:S05]  /*0780*/  @!P0 BRA `(.L_x_0) ;  /* 0x0000000000908947 */ /* 0x000fea0003800000 */
[----:B------:R-:W0:Y:S01]  /*0790*/  LDC.64 R16, c[0x0][0x390] ;  /* 0x0000e400ff107b82 */ /* 0x000e220000000a00 */
[----:B------:R-:W-:Y:S02]  /*07a0*/  ISETP.NE.AND P1, PT, R18, 0x1, PT ;  /* 0x000000011200780c */ /* 0x000fe40003f25270 */
[----:B------:R-:W-:-:S04]  /*07b0*/  LOP3.LUT R10, R10, 0x1, RZ, 0xc0, !PT ;  /* 0x000000010a0a7812 */ /* 0x000fc800078ec0ff */
[----:B------:R-:W-:Y:S01]  /*07c0*/  ISETP.NE.U32.AND P0, PT, R10, 0x1, PT ;  /* 0x000000010a00780c */ /* 0x000fe20003f05070 */
[----:B------:R-:W1:Y:S06]  /*07d0*/  LDC.64 R18, c[0x0][0x398] ;  /* 0x0000e600ff127b82 */ /* 0x000e6c0000000a00 */
[-C--:B------:R-:W-:Y:S02]  /*07e0*/  @P1 IADD3 R12, P2, PT, R0, R9.reuse, RZ ;  /* 0x00000009000c1210 */ /* 0x080fe40007f5e0ff */
[----:B------:R-:W2:Y:S01]  /*07f0*/  LDC.64 R6, c[0x0][0x398] ;  /* 0x0000e600ff067b82 */ /* 0x000ea20000000a00 */
[----:B------:R-:W-:Y:S01]  /*0800*/  @P1 IADD3 R14, P3, PT, R8, R9, RZ ;  /* 0x00000009080e1210 */ /* 0x000fe20007f7e0ff */
[----:B------:R-:W-:Y:S01]  /*0810*/  @P1 VIADD R9, R9, 0x2 ;  /* 0x0000000209091836 */ /* 0x000fe20000000000 */
[----:B------:R-:W-:-:S05]  /*0820*/  @P1 IADD3.X R10, PT, PT, RZ, R11, RZ, P2, !PT ;  /* 0x0000000bff0a1210 */ /* 0x000fca00017fe4ff */
[----:B------:R-:W3:Y:S01]  /*0830*/  LDC.64 R4, c[0x0][0x390] ;  /* 0x0000e400ff047b82 */ /* 0x000ee20000000a00 */
[----:B0-----:R-:W-:-:S04]  /*0840*/  @P1 LEA R16, P2, R12, R16, 0x2 ;  /* 0x000000100c101211 */ /* 0x001fc800078410ff */
[----:B------:R-:W-:Y:S02]  /*0850*/  @P1 LEA.HI.X R17, R12, R17, R10, 0x2, P2 ;  /* 0x000000110c111211 */ /* 0x000fe400010f140a */
[----:B------:R-:W-:Y:S02]  /*0860*/  @P1 IADD3.X R10, PT, PT, RZ, R13, RZ, P3, !PT ;  /* 0x0000000dff0a1210 */ /* 0x000fe40001ffe4ff */
[----:B-1----:R-:W-:Y:S01]  /*0870*/  @P1 LEA R18, P4, R14, R18, 0x2 ;  /* 0x000000120e121211 */ /* 0x002fe200078810ff */
[----:B------:R-:W4:Y:S01]  /*0880*/  @P1 LDG.E.CONSTANT R12, desc[UR6][R16.64+0x4] ;  /* 0x00000406100c1981 */ /* 0x000f22000c1e9900 */
[-C--:B------:R-:W-:Y:S02]  /*0890*/  @!P0 IADD3 R0, P2, PT, R0, R9.reuse, RZ ;  /* 0x0000000900008210 */ /* 0x080fe40007f5e0ff */
[----:B------:R-:W-:Y:S02]  /*08a0*/  @!P0 IADD3 R8, P3, PT, R8, R9, RZ ;  /* 0x0000000908088210 */ /* 0x000fe40007f7e0ff */
[----:B------:R-:W-:Y:S01]  /*08b0*/  @P1 LEA.HI.X R19, R14, R19, R10, 0x2, P4 ;  /* 0x000000130e131211 */ /* 0x000fe200020f140a */
[----:B------:R-:W-:Y:S01]  /*08c0*/  @!P0 IMAD.X R11, RZ, RZ, R11, P2 ;  /* 0x000000ffff0b8224 */ /* 0x000fe200010e060b */
[----:B------:R-:W-:Y:S01]  /*08d0*/  @!P0 IADD3.X R13, PT, PT, RZ, R13, RZ, P3, !PT ;  /* 0x0000000dff0d8210 */ /* 0x000fe20001ffe4ff */
[----:B------:R-:W5:Y:S01]  /*08e0*/  @P1 LDG.E.CONSTANT R9, desc[UR6][R16.64] ;  /* 0x0000000610091981 */ /* 0x000f62000c1e9900 */
[----:B--2---:R-:W-:-:S03]  /*08f0*/  @!P0 LEA R6, P3, R8, R6, 0x2 ;  /* 0x0000000608068211 */ /* 0x004fc600078610ff */
[----:B------:R-:W5:Y:S01]  /*0900*/  @P1 LDG.E.CONSTANT R10, desc[UR6][R18.64] ;  /* 0x00000006120a1981 */ /* 0x000f62000c1e9900 */
[----:B---3--:R-:W-:Y:S02]  /*0910*/  @!P0 LEA R4, P2, R0, R4, 0x2 ;  /* 0x0000000400048211 */ /* 0x008fe400078410ff */
[----:B------:R-:W-:Y:S02]  /*0920*/  @!P0 LEA.HI.X R7, R8, R7, R13, 0x2, P3 ;  /* 0x0000000708078211 */ /* 0x000fe400018f140d */
[----:B------:R-:W-:Y:S02]  /*0930*/  @!P0 LEA.HI.X R5, R0, R5, R11, 0x2, P2 ;  /* 0x0000000500058211 */ /* 0x000fe400010f140b */
[----:B------:R-:W4:Y:S04]  /*0940*/  @P1 LDG.E.CONSTANT R11, desc[UR6][R18.64+0x4] ;  /* 0x00000406120b1981 */ /* 0x000f28000c1e9900 */
[----:B------:R-:W2:Y:S04]  /*0950*/  @!P0 LDG.E.CONSTANT R4, desc[UR6][R4.64] ;  /* 0x0000000604048981 */ /* 0x000ea8000c1e9900 */
[----:B------:R-:W2:Y:S01]  /*0960*/  @!P0 LDG.E.CONSTANT R7, desc[UR6][R6.64] ;  /* 0x0000000606078981 */ /* 0x000ea2000c1e9900 */
[----:B-----5:R-:W-:-:S04]  /*0970*/  @P1 FADD R10, R9, -R10 ;  /* 0x8000000a090a1221 */ /* 0x020fc80000000000 */
[----:B------:R-:W-:Y:S01]  /*0980*/  @P1 FFMA R10, R10, R10, R15 ;  /* 0x0000000a0a0a1223 */ /* 0x000fe2000000000f */
[----:B----4-:R-:W-:-:S04]  /*0990*/  @P1 FADD R11, R12, -R11 ;  /* 0x8000000b0c0b1221 */ /* 0x010fc80000000000 */
[----:B------:R-:W-:Y:S01]  /*09a0*/  @P1 FFMA R15, R11, R11, R10 ;  /* 0x0000000b0b0f1223 */ /* 0x000fe2000000000a */
[----:B--2---:R-:W-:-:S04]  /*09b0*/  @!P0 FADD R0, R4, -R7 ;  /* 0x8000000704008221 */ /* 0x004fc80000000000 */
[----:B------:R-:W-:-:S07]  /*09c0*/  @!P0 FFMA R15, R0, R0, R15 ;  /* 0x00000000000f8223 */ /* 0x000fce000000000f */
.L_x_0:
[----:B------:R-:W-:Y:S01]  /*09d0*/  STG.E desc[UR6][R2.64], R15 ;  /* 0x0000000f02007986 */ /* 0x000fe2000c101906 */
[----:B------:R-:W-:Y:S05]  /*09e0*/  EXIT ;  /* 0x000000000000794d */ /* 0x000fea0003800000 */
.L_x_4:
[----:B------:R-:W-:-:S00]  /*09f0*/  BRA `(.L_x_4) ;  /* 0xfffffffc00fc7947 */ /* 0x000fc0000383ffff */
[----:B------:R-:W-:-:S00]  /*0a00*/  NOP ;  /* 0x0000000000007918 */ /* 0x000fc00000000000 */
[----:B------:R-:W-:-:S00]  /*0a10*/  NOP ;  /* 0x0000000000007918 */ /* 0x000fc00000000000 */
[----:B------:R-:W-:-:S00]  /*0a20*/  NOP ;  /* 0x0000000000007918 */ /* 0x000fc00000000000 */
[----:B------:R-:W-:-:S00]  /*0a30*/  NOP ;  /* 0x0000000000007918 */ /* 0x000fc00000000000 */
[----:B------:R-:W-:-:S00]  /*0a40*/  NOP ;  /* 0x0000000000007918 */ /* 0x000fc00000000000 */
[----:B------:R-:W-:-:S00]  /*0a50*/  NOP ;  /* 0x0000000000007918 */ /* 0x000fc00000000000 */
[----:B------:R-:W-:-:S00]  /*0a60*/  NOP ;  /* 0x0000000000007918 */ /* 0x000fc00000000000 */
[----:B------:R-:W-:-:S00]  /*0a70*/  NOP ;  /* 0x0000000000007918 */ /* 0x000fc00000000000 */
.L_x_5:


//--------------------- .nv.shared.reserved.0     --------------------------
	.section	.nv.shared.reserved.0,"aw",@nobits
	.weak		__nv_reservedSMEM_offset_0_alias
	.size		__nv_reservedSMEM_offset_0_alias, 0, 64
	.other		__nv_reservedSMEM_offset_0_alias,@"STO_CUDA_RESERVED_SHARED STV_DEFAULT"
__nv_reservedSMEM_offset_0_alias:
	.zero		0
	.zero		64


//--------------------- .nv.constant0._Z20feat_distance_kerneliiiiPKfS0_Pf --------------------------
	.section	.nv.constant0._Z20feat_distance_kerneliiiiPKfS0_Pf,"a",@progbits
	.sectionflags	@""
	.align	4
.nv.constant0._Z20feat_distance_kerneliiiiPKfS0_Pf:
	.zero		936


//--------------------- SYMBOLS --------------------------

	.type		.nv.reservedSmem.offset0,@object
	.size		.nv.reservedSmem.offset0,0x4
